	.headerflags	@"EF_CUDA_TEXMODE_UNIFIED EF_CUDA_64BIT_ADDRESS EF_CUDA_ACCELERATORS EF_CUDA_SM90 EF_CUDA_VIRTUAL_SM(EF_CUDA_SM90)"
	.elftype	@"ET_EXEC"


//--------------------- .nv.info                  --------------------------
	.section	.nv.info,"",@"SHT_CUDA_INFO"
	.align	4


	//----- nvinfo : EIATTR_REGCOUNT
	.align		4
        /*0000*/ 	.byte	0x04, 0x2f
        /*0002*/ 	.short	(.L_3 - .L_2)
	.align		4
.L_2:
        /*0004*/ 	.word	index@(triton_poi_fused__native_batch_norm_legit_no_training_convolution_relu_15)
        /*0008*/ 	.word	0x00000016


	//----- nvinfo : EIATTR_MIN_STACK_SIZE
	.align		4
.L_3:
        /*000c*/ 	.byte	0x04, 0x12
        /*000e*/ 	.short	(.L_5 - .L_4)
	.align		4
.L_4:
        /*0010*/ 	.word	index@(triton_poi_fused__native_batch_norm_legit_no_training_convolution_relu_15)
        /*0014*/ 	.word	0x00000000


	//----- nvinfo : EIATTR_FRAME_SIZE
	.align		4
.L_5:
        /*0018*/ 	.byte	0x04, 0x11
        /*001a*/ 	.short	(.L_7 - .L_6)
	.align		4
.L_6:
        /*001c*/ 	.word	index@(triton_poi_fused__native_batch_norm_legit_no_training_convolution_relu_15)
        /*0020*/ 	.word	0x00000000


	//----- nvinfo : EIATTR_MIN_STACK_SIZE
	.align		4
.L_7:
        /*0024*/ 	.byte	0x04, 0x12
        /*0026*/ 	.short	(.L_9 - .L_8)
	.align		4
.L_8:
        /*0028*/ 	.word	index@(triton_poi_fused__native_batch_norm_legit_no_training_convolution_relu_15)
        /*002c*/ 	.word	0x00000000
.L_9:


//--------------------- .nv.info.triton_poi_fused__native_batch_norm_legit_no_training_convolution_relu_15 --------------------------
	.section	.nv.info.triton_poi_fused__native_batch_norm_legit_no_training_convolution_relu_15,"",@"SHT_CUDA_INFO"
	.sectionflags	@""
	.align	4


	//----- nvinfo : EIATTR_CUDA_API_VERSION
	.align		4
        /*0000*/ 	.byte	0x04, 0x37
        /*0002*/ 	.short	(.L_11 - .L_10)
.L_10:
        /*0004*/ 	.word	0x0000007c


	//----- nvinfo : EIATTR_KPARAM_INFO
	.align		4
.L_11:
        /*0008*/ 	.byte	0x04, 0x17
        /*000a*/ 	.short	(.L_13 - .L_12)
.L_12:
        /*000c*/ 	.word	0x00000000
        /*0010*/ 	.short	0x0007
        /*0012*/ 	.short	0x0038
        /*0014*/ 	.byte	0x00, 0xf0, 0x11, 0x00


	//----- nvinfo : EIATTR_KPARAM_INFO
	.align		4
.L_13:
        /*0018*/ 	.byte	0x04, 0x17
        /*001a*/ 	.short	(.L_15 - .L_14)
.L_14:
        /*001c*/ 	.word	0x00000000
        /*0020*/ 	.short	0x0006
        /*0022*/ 	.short	0x0030
        /*0024*/ 	.byte	0x00, 0xf4, 0x21, 0x00


	//----- nvinfo : EIATTR_KPARAM_INFO
	.align		4
.L_15:
        /*0028*/ 	.byte	0x04, 0x17
        /*002a*/ 	.short	(.L_17 - .L_16)
.L_16:
        /*002c*/ 	.word	0x00000000
        /*0030*/ 	.short	0x0005
        /*0032*/ 	.short	0x0028
        /*0034*/ 	.byte	0x00, 0xf4, 0x21, 0x00


	//----- nvinfo : EIATTR_KPARAM_INFO
	.align		4
.L_17:
        /*0038*/ 	.byte	0x04, 0x17
        /*003a*/ 	.short	(.L_19 - .L_18)
.L_18:
        /*003c*/ 	.word	0x00000000
        /*0040*/ 	.short	0x0004
        /*0042*/ 	.short	0x0020
        /*0044*/ 	.byte	0x00, 0xf4, 0x21, 0x00


	//----- nvinfo : EIATTR_KPARAM_INFO
	.align		4
.L_19:
        /*0048*/ 	.byte	0x04, 0x17
        /*004a*/ 	.short	(.L_21 - .L_20)
.L_20:
        /*004c*/ 	.word	0x00000000
        /*0050*/ 	.short	0x0003
        /*0052*/ 	.short	0x0018
        /*0054*/ 	.byte	0x00, 0xf4, 0x21, 0x00


	//----- nvinfo : EIATTR_KPARAM_INFO
	.align		4
.L_21:
        /*0058*/ 	.byte	0x04, 0x17
        /*005a*/ 	.short	(.L_23 - .L_22)
.L_22:
        /*005c*/ 	.word	0x00000000
        /*0060*/ 	.short	0x0002
        /*0062*/ 	.short	0x0010
        /*0064*/ 	.byte	0x00, 0xf4, 0x21, 0x00


	//----- nvinfo : EIATTR_KPARAM_INFO
	.align		4
.L_23:
        /*0068*/ 	.byte	0x04, 0x17
        /*006a*/ 	.short	(.L_25 - .L_24)
.L_24:
        /*006c*/ 	.word	0x00000000
        /*0070*/ 	.short	0x0001
        /*0072*/ 	.short	0x0008
        /*0074*/ 	.byte	0x00, 0xf4, 0x21, 0x00


	//----- nvinfo : EIATTR_KPARAM_INFO
	.align		4
.L_25:
        /*0078*/ 	.byte	0x04, 0x17
        /*007a*/ 	.short	(.L_27 - .L_26)
.L_26:
        /*007c*/ 	.word	0x00000000
        /*0080*/ 	.short	0x0000
        /*0082*/ 	.short	0x0000
        /*0084*/ 	.byte	0x00, 0xf4, 0x21, 0x00


	//----- nvinfo : EIATTR_SPARSE_MMA_MASK
	.align		4
.L_27:
        /*0088*/ 	.byte	0x03, 0x50
        /*008a*/ 	.short	0x0000


	//----- nvinfo : EIATTR_MAXREG_COUNT
	.align		4
        /*008c*/ 	.byte	0x03, 0x1b
        /*008e*/ 	.short	0x00ff


	//----- nvinfo : EIATTR_EXIT_INSTR_OFFSETS
	.align		4
        /*0090*/ 	.byte	0x04, 0x1c
        /*0092*/ 	.short	(.L_29 - .L_28)


	//   ....[0]....
.L_28:
        /*0094*/ 	.word	0x000003b0


	//----- nvinfo : EIATTR_REQNTID
	.align		4
.L_29:
        /*0098*/ 	.byte	0x04, 0x10
        /*009a*/ 	.short	(.L_31 - .L_30)
.L_30:
        /*009c*/ 	.word	0x00000100
        /*00a0*/ 	.word	0x00000001
        /*00a4*/ 	.word	0x00000001


	//----- nvinfo : EIATTR_CBANK_PARAM_SIZE
	.align		4
.L_31:
        /*00a8*/ 	.byte	0x03, 0x19
        /*00aa*/ 	.short	0x003c


	//----- nvinfo : EIATTR_PARAM_CBANK
	.align		4
        /*00ac*/ 	.byte	0x04, 0x0a
        /*00ae*/ 	.short	(.L_33 - .L_32)
	.align		4
.L_32:
        /*00b0*/ 	.word	index@(.nv.constant0.triton_poi_fused__native_batch_norm_legit_no_training_convolution_relu_15)
        /*00b4*/ 	.short	0x0210
        /*00b6*/ 	.short	0x003c


	//----- nvinfo : EIATTR_SW_WAR
	.align		4
.L_33:
        /*00b8*/ 	.byte	0x04, 0x36
        /*00ba*/ 	.short	(.L_35 - .L_34)
.L_34:
        /*00bc*/ 	.word	0x00000008
.L_35:


//--------------------- .nv.callgraph             --------------------------
	.section	.nv.callgraph,"",@"SHT_CUDA_CALLGRAPH"
	.align	4
	.sectionentsize	8
	.align		4
        /*0000*/ 	.word	0x00000000
	.align		4
        /*0004*/ 	.word	0xffffffff
	.align		4
        /*0008*/ 	.word	0x00000000
	.align		4
        /*000c*/ 	.word	0xfffffffe
	.align		4
        /*0010*/ 	.word	0x00000000
	.align		4
        /*0014*/ 	.word	0xfffffffd
	.align		4
        /*0018*/ 	.word	0x00000000
	.align		4
        /*001c*/ 	.word	0xfffffffc


//--------------------- .nv.constant4             --------------------------
	.section	.nv.constant4,"a",@progbits
	.align	8
	.align		8
.nv.constant4:
        /*0000*/ 	.dword	_$_str
	.align		8
        /*0008*/ 	.dword	_$_str_$_2


//--------------------- .text.triton_poi_fused__native_batch_norm_legit_no_training_convolution_relu_15 --------------------------
	.section	.text.triton_poi_fused__native_batch_norm_legit_no_training_convolution_relu_15,"ax",@progbits
	.align	128
        .global         triton_poi_fused__native_batch_norm_legit_no_training_convolution_relu_15
        .type           triton_poi_fused__native_batch_norm_legit_no_training_convolution_relu_15,@function
        .size           triton_poi_fused__native_batch_norm_legit_no_training_convolution_relu_15,(.L_x_1 - triton_poi_fused__native_batch_norm_legit_no_training_convolution_relu_15)
        .other          triton_poi_fused__native_batch_norm_legit_no_training_convolution_relu_15,@"STO_CUDA_ENTRY STV_DEFAULT"
triton_poi_fused__native_batch_norm_legit_no_training_convolution_relu_15:
.text.triton_poi_fused__native_batch_norm_legit_no_training_convolution_relu_15:
[----:B------:R-:W-:Y:S01]  /*0000*/  LDC R1, c[0x0][0x28] ;  /* 0x00000a00ff017b82 */ /* 0x000fe20000000800 */
[----:B------:R-:W1:Y:S07]  /*0010*/  S2R R0, SR_TID.X ;  /* 0x0000000000007919 */ /* 0x000e6e0000002100 */
[----:B------:R-:W2:Y:S01]  /*0020*/  LDC.64 R14, c[0x0][0x228] ;  /* 0x00008a00ff0e7b82 */ /* 0x000ea20000000a00 */
[----:B------:R-:W-:Y:S01]  /*0030*/  ULDC.64 UR4, c[0x0][0x208] ;  /* 0x0000820000047ab9 */ /* 0x000fe20000000a00 */
[----:B------:R-:W3:Y:S06]  /*0040*/  S2R R3, SR_CTAID.X ;  /* 0x0000000000037919 */ /* 0x000eec0000002500 */
[----:B------:R-:W4:Y:S08]  /*0050*/  LDC.64 R10, c[0x0][0x218] ;  /* 0x00008600ff0a7b82 */ /* 0x000f300000000a00 */
[----:B------:R-:W5:Y:S08]  /*0060*/  LDC.64 R12, c[0x0][0x220] ;  /* 0x00008800ff0c7b82 */ /* 0x000f700000000a00 */
[----:B------:R-:W4:Y:S01]  /*0070*/  LDC.64 R16, c[0x0][0x230] ;  /* 0x00008c00ff107b82 */ /* 0x000f220000000a00 */
[----:B-1----:R-:W-:-:S04]  /*0080*/  SHF.L.U32 R0, R0, 0x1, RZ ;  /* 0x0000000100007819 */ /* 0x002fc800000006ff */
[----:B------:R-:W-:-:S04]  /*0090*/  LOP3.LUT R0, R0, 0x1fe, RZ, 0xc0, !PT ;  /* 0x000001fe00007812 */ /* 0x000fc800078ec0ff */
[----:B---3--:R-:W-:-:S05]  /*00a0*/  LEA R0, R3, R0, 0x9 ;  /* 0x0000000003007211 */ /* 0x008fca00078e48ff */
[----:B------:R-:W-:-:S05]  /*00b0*/  IMAD.HI R2, R0, 0x78787879, RZ ;  /* 0x7878787900027827 */ /* 0x000fca00078e02ff */
[----:B------:R-:W-:-:S04]  /*00c0*/  SHF.R.U32.HI R3, RZ, 0x1f, R2 ;  /* 0x0000001fff037819 */ /* 0x000fc80000011602 */
[----:B------:R-:W-:-:S05]  /*00d0*/  LEA.HI.SX32 R3, R2, R3, 0x15 ;  /* 0x0000000302037211 */ /* 0x000fca00078faaff */
[----:B------:R-:W-:-:S05]  /*00e0*/  IMAD.HI R2, R3, 0x2aaaaaab, RZ ;  /* 0x2aaaaaab03027827 */ /* 0x000fca00078e02ff */
[----:B------:R-:W-:-:S04]  /*00f0*/  SHF.R.U32.HI R5, RZ, 0x1f, R2 ;  /* 0x0000001fff057819 */ /* 0x000fc80000011602 */
[----:B------:R-:W-:Y:S02]  /*0100*/  LEA.HI R2, R2, R5, RZ, 0x1c ;  /* 0x0000000502027211 */ /* 0x000fe400078fe0ff */
[----:B------:R-:W1:Y:S03]  /*0110*/  LDC.64 R4, c[0x0][0x238] ;  /* 0x00008e00ff047b82 */ /* 0x000e660000000a00 */
[----:B------:R-:W-:-:S04]  /*0120*/  IMAD R19, R2, -0x60, R3 ;  /* 0xffffffa002137824 */ /* 0x000fc800078e0203 */
[C---:B--2---:R-:W-:Y:S01]  /*0130*/  IMAD.WIDE R14, R19.reuse, 0x4, R14 ;  /* 0x00000004130e7825 */ /* 0x044fe200078e020e */
[----:B------:R-:W2:Y:S04]  /*0140*/  LDC.64 R2, c[0x0][0x210] ;  /* 0x00008400ff027b82 */ /* 0x000ea80000000a00 */
[----:B------:R3:W3:Y:S01]  /*0150*/  LDG.E.EL R18, desc[UR4][R14.64] ;  /* 0x000000040e127981 */ /* 0x0006e2000c2e1900 */
[----:B----4-:R-:W-:-:S04]  /*0160*/  IMAD.WIDE R10, R19, 0x4, R10 ;  /* 0x00000004130a7825 */ /* 0x010fc800078e020a */
[----:B-----5:R-:W-:Y:S01]  /*0170*/  IMAD.WIDE R12, R19, 0x4, R12 ;  /* 0x00000004130c7825 */ /* 0x020fe200078e020c */
[----:B------:R4:W5:Y:S04]  /*0180*/  LDG.E.EL R8, desc[UR4][R10.64] ;  /* 0x000000040a087981 */ /* 0x000968000c2e1900 */
[----:B------:R-:W5:Y:S01]  /*0190*/  LDG.E.EL R9, desc[UR4][R12.64] ;  /* 0x000000040c097981 */ /* 0x000f62000c2e1900 */
[----:B--2---:R-:W-:-:S05]  /*01a0*/  IMAD.WIDE R2, R0, 0x4, R2 ;  /* 0x0000000400027825 */ /* 0x004fca00078e0202 */
[----:B------:R-:W5:Y:S01]  /*01b0*/  LDG.E.64 R6, desc[UR4][R2.64] ;  /* 0x0000000402067981 */ /* 0x000f62000c1e1b00 */
[----:B0--3--:R-:W-:-:S04]  /*01c0*/  IMAD.WIDE R14, R19, 0x4, R16 ;  /* 0x00000004130e7825 */ /* 0x009fc800078e0210 */
[----:B-1----:R-:W-:Y:S02]  /*01d0*/  IMAD.WIDE R16, R19, 0x4, R4 ;  /* 0x0000000413107825 */ /* 0x002fe400078e0204 */
[----:B------:R-:W2:Y:S01]  /*01e0*/  LDG.E.EL R14, desc[UR4][R14.64] ;  /* 0x000000040e0e7981 */ /* 0x000ea2000c2e1900 */
[----:B----4-:R-:W-:Y:S01]  /*01f0*/  HFMA2.MMA R10, -RZ, RZ, 1.625, 0 ;  /* 0x3e800000ff0a7435 */ /* 0x010fe200000001ff */
[----:B------:R-:W0:Y:S02]  /*0200*/  LDC.64 R4, c[0x0][0x240] ;  /* 0x00009000ff047b82 */ /* 0x000e240000000a00 */
[----:B------:R-:W2:Y:S01]  /*0210*/  LDG.E.EL R17, desc[UR4][R16.64] ;  /* 0x0000000410117981 */ /* 0x000ea2000c2e1900 */
[----:B0-----:R-:W-:-:S04]  /*0220*/  IMAD.WIDE R4, R0, 0x4, R4 ;  /* 0x0000000400047825 */ /* 0x001fc800078e0204 */
[----:B------:R-:W-:-:S04]  /*0230*/  FADD R18, R18, 9.9999997473787516356e-06 ;  /* 0x3727c5ac12127421 */ /* 0x000fc80000000000 */
[----:B------:R-:W0:Y:S02]  /*0240*/  MUFU.SQRT R19, R18 ;  /* 0x0000001200137308 */ /* 0x000e240000002000 */
[C---:B0-----:R-:W-:Y:S02]  /*0250*/  FSETP.GT.AND P0, PT, R19.reuse, 8.50705917302346158658e+37, PT ;  /* 0x7e8000001300780b */ /* 0x041fe40003f04000 */
[----:B------:R-:W-:-:S11]  /*0260*/  FSETP.GEU.AND P1, PT, R19, 1.175494350822287508e-38, PT ;  /* 0x008000001300780b */ /* 0x000fd60003f2e000 */
[----:B------:R-:W-:-:S04]  /*0270*/  @P0 FMUL R19, R19, 0.25 ;  /* 0x3e80000013130820 */ /* 0x000fc80000400000 */
[----:B------:R-:W-:-:S06]  /*0280*/  @!P1 FMUL R19, R19, 16777216 ;  /* 0x4b80000013139820 */ /* 0x000fcc0000400000 */
[----:B------:R-:W0:Y:S01]  /*0290*/  MUFU.RCP R19, R19 ;  /* 0x0000001300137308 */ /* 0x000e220000001000 */
[----:B------:R-:W-:Y:S01]  /*02a0*/  FSEL R10, R10, 1, P0 ;  /* 0x3f8000000a0a7808 */ /* 0x000fe20000000000 */
[--C-:B-----5:R-:W-:Y:S01]  /*02b0*/  FADD R6, R6, R8.reuse ;  /* 0x0000000806067221 */ /* 0x120fe20000000000 */
[----:B------:R-:W-:-:S03]  /*02c0*/  FADD R7, R7, R8 ;  /* 0x0000000807077221 */ /* 0x000fc60000000000 */
[----:B------:R-:W-:Y:S01]  /*02d0*/  @!P1 FMUL R10, R10, 16777216 ;  /* 0x4b8000000a0a9820 */ /* 0x000fe20000400000 */
[C---:B------:R-:W-:Y:S01]  /*02e0*/  FADD R8, -R9.reuse, R6 ;  /* 0x0000000609087221 */ /* 0x040fe20000000100 */
[----:B------:R-:W-:Y:S02]  /*02f0*/  FADD R9, -R9, R7 ;  /* 0x0000000709097221 */ /* 0x000fe40000000100 */
[----:B0-----:R-:W-:-:S04]  /*0300*/  FMUL R10, R19, R10 ;  /* 0x0000000a130a7220 */ /* 0x001fc80000400000 */
[-C--:B------:R-:W-:Y:S01]  /*0310*/  FMUL R8, R8, R10.reuse ;  /* 0x0000000a08087220 */ /* 0x080fe20000400000 */
[----:B------:R-:W-:-:S03]  /*0320*/  FMUL R10, R9, R10 ;  /* 0x0000000a090a7220 */ /* 0x000fc60000400000 */
[C-C-:B--2---:R-:W-:Y:S01]  /*0330*/  FFMA R8, R14.reuse, R8, R17.reuse ;  /* 0x000000080e087223 */ /* 0x144fe20000000011 */
[----:B------:R-:W-:-:S04]  /*0340*/  FFMA R10, R14, R10, R17 ;  /* 0x0000000a0e0a7223 */ /* 0x000fc80000000011 */
[----:B------:R-:W-:Y:S02]  /*0350*/  FSETP.GEU.AND P0, PT, R8, RZ, PT ;  /* 0x000000ff0800720b */ /* 0x000fe40003f0e000 */
[----:B------:R-:W-:Y:S02]  /*0360*/  FSETP.GEU.AND P1, PT, R10, RZ, PT ;  /* 0x000000ff0a00720b */ /* 0x000fe40003f2e000 */
[----:B------:R-:W-:Y:S02]  /*0370*/  FSEL R8, R8, RZ, P0 ;  /* 0x000000ff08087208 */ /* 0x000fe40000000000 */
[----:B------:R-:W-:Y:S01]  /*0380*/  FSEL R9, R10, RZ, P1 ;  /* 0x000000ff0a097208 */ /* 0x000fe20000800000 */
[----:B------:R-:W-:Y:S04]  /*0390*/  STG.E.64 desc[UR4][R2.64], R6 ;  /* 0x0000000602007986 */ /* 0x000fe8000c101b04 */
[----:B------:R-:W-:Y:S01]  /*03a0*/  STG.E.64 desc[UR4][R4.64], R8 ;  /* 0x0000000804007986 */ /* 0x000fe2000c101b04 */
[----:B------:R-:W-:Y:S05]  /*03b0*/  EXIT ;  /* 0x000000000000794d */ /* 0x000fea0003800000 */
.L_x_0:
[----:B------:R-:W-:-:S00]  /*03c0*/  BRA `(.L_x_0) ;  /* 0xfffffffc00fc7947 */ /* 0x000fc0000383ffff */
[----:B------:R-:W-:-:S00]  /*03d0*/  NOP ;  /* 0x0000000000007918 */ /* 0x000fc00000000000 */
        /* <DEDUP_REMOVED lines=10> */
.L_x_1:


//--------------------- .nv.global.init           --------------------------
	.section	.nv.global.init,"aw",@progbits
.nv.global.init:
	.type		_$_str,@object
	.size		_$_str,(_$_str_$_2 - _$_str)
_$_str:
        /*0000*/ 	.byte	0x5f, 0x5f, 0x43, 0x55, 0x44, 0x41, 0x5f, 0x46, 0x54, 0x5a, 0x00
	.type		_$_str_$_2,@object
	.size		_$_str_$_2,(.L_1 - _$_str_$_2)
_$_str_$_2:
        /*000b*/ 	.byte	0x5f, 0x5f, 0x43, 0x55, 0x44, 0x41, 0x5f, 0x50, 0x52, 0x45, 0x43, 0x5f, 0x53, 0x51, 0x52, 0x54
        /*001b*/ 	.byte	0x00
.L_1:


//--------------------- .nv.constant0.triton_poi_fused__native_batch_norm_legit_no_training_convolution_relu_15 --------------------------
	.section	.nv.constant0.triton_poi_fused__native_batch_norm_legit_no_training_convolution_relu_15,"a",@progbits
	.sectionflags	@""
	.align	4
.nv.constant0.triton_poi_fused__native_batch_norm_legit_no_training_convolution_relu_15:
	.zero		588
